	.headerflags	@"EF_CUDA_TEXMODE_UNIFIED EF_CUDA_64BIT_ADDRESS EF_CUDA_ACCELERATORS EF_CUDA_SM90 EF_CUDA_VIRTUAL_SM(EF_CUDA_SM90)"
	.elftype	@"ET_EXEC"


//--------------------- .nv.info                  --------------------------
	.section	.nv.info,"",@"SHT_CUDA_INFO"
	.align	4


	//----- nvinfo : EIATTR_REGCOUNT
	.align		4
        /*0000*/ 	.byte	0x04, 0x2f
        /*0002*/ 	.short	(.L_3 - .L_2)
	.align		4
.L_2:
        /*0004*/ 	.word	index@(triton_poi_fused__native_batch_norm_legit_no_training_add_relu_25)
        /*0008*/ 	.word	0x00000013


	//----- nvinfo : EIATTR_MIN_STACK_SIZE
	.align		4
.L_3:
        /*000c*/ 	.byte	0x04, 0x12
        /*000e*/ 	.short	(.L_5 - .L_4)
	.align		4
.L_4:
        /*0010*/ 	.word	index@(triton_poi_fused__native_batch_norm_legit_no_training_add_relu_25)
        /*0014*/ 	.word	0x00000000


	//----- nvinfo : EIATTR_FRAME_SIZE
	.align		4
.L_5:
        /*0018*/ 	.byte	0x04, 0x11
        /*001a*/ 	.short	(.L_7 - .L_6)
	.align		4
.L_6:
        /*001c*/ 	.word	index@(triton_poi_fused__native_batch_norm_legit_no_training_add_relu_25)
        /*0020*/ 	.word	0x00000000


	//----- nvinfo : EIATTR_MIN_STACK_SIZE
	.align		4
.L_7:
        /*0024*/ 	.byte	0x04, 0x12
        /*0026*/ 	.short	(.L_9 - .L_8)
	.align		4
.L_8:
        /*0028*/ 	.word	index@(triton_poi_fused__native_batch_norm_legit_no_training_add_relu_25)
        /*002c*/ 	.word	0x00000000
.L_9:


//--------------------- .nv.info.triton_poi_fused__native_batch_norm_legit_no_training_add_relu_25 --------------------------
	.section	.nv.info.triton_poi_fused__native_batch_norm_legit_no_training_add_relu_25,"",@"SHT_CUDA_INFO"
	.sectionflags	@""
	.align	4


	//----- nvinfo : EIATTR_CUDA_API_VERSION
	.align		4
        /*0000*/ 	.byte	0x04, 0x37
        /*0002*/ 	.short	(.L_11 - .L_10)
.L_10:
        /*0004*/ 	.word	0x0000007c


	//----- nvinfo : EIATTR_KPARAM_INFO
	.align		4
.L_11:
        /*0008*/ 	.byte	0x04, 0x17
        /*000a*/ 	.short	(.L_13 - .L_12)
.L_12:
        /*000c*/ 	.word	0x00000000
        /*0010*/ 	.short	0x0007
        /*0012*/ 	.short	0x0038
        /*0014*/ 	.byte	0x00, 0xf0, 0x11, 0x00


	//----- nvinfo : EIATTR_KPARAM_INFO
	.align		4
.L_13:
        /*0018*/ 	.byte	0x04, 0x17
        /*001a*/ 	.short	(.L_15 - .L_14)
.L_14:
        /*001c*/ 	.word	0x00000000
        /*0020*/ 	.short	0x0006
        /*0022*/ 	.short	0x0030
        /*0024*/ 	.byte	0x00, 0xf4, 0x21, 0x00


	//----- nvinfo : EIATTR_KPARAM_INFO
	.align		4
.L_15:
        /*0028*/ 	.byte	0x04, 0x17
        /*002a*/ 	.short	(.L_17 - .L_16)
.L_16:
        /*002c*/ 	.word	0x00000000
        /*0030*/ 	.short	0x0005
        /*0032*/ 	.short	0x0028
        /*0034*/ 	.byte	0x00, 0xf4, 0x21, 0x00


	//----- nvinfo : EIATTR_KPARAM_INFO
	.align		4
.L_17:
        /*0038*/ 	.byte	0x04, 0x17
        /*003a*/ 	.short	(.L_19 - .L_18)
.L_18:
        /*003c*/ 	.word	0x00000000
        /*0040*/ 	.short	0x0004
        /*0042*/ 	.short	0x0020
        /*0044*/ 	.byte	0x00, 0xf4, 0x21, 0x00


	//----- nvinfo : EIATTR_KPARAM_INFO
	.align		4
.L_19:
        /*0048*/ 	.byte	0x04, 0x17
        /*004a*/ 	.short	(.L_21 - .L_20)
.L_20:
        /*004c*/ 	.word	0x00000000
        /*0050*/ 	.short	0x0003
        /*0052*/ 	.short	0x0018
        /*0054*/ 	.byte	0x00, 0xf4, 0x21, 0x00


	//----- nvinfo : EIATTR_KPARAM_INFO
	.align		4
.L_21:
        /*0058*/ 	.byte	0x04, 0x17
        /*005a*/ 	.short	(.L_23 - .L_22)
.L_22:
        /*005c*/ 	.word	0x00000000
        /*0060*/ 	.short	0x0002
        /*0062*/ 	.short	0x0010
        /*0064*/ 	.byte	0x00, 0xf4, 0x21, 0x00


	//----- nvinfo : EIATTR_KPARAM_INFO
	.align		4
.L_23:
        /*0068*/ 	.byte	0x04, 0x17
        /*006a*/ 	.short	(.L_25 - .L_24)
.L_24:
        /*006c*/ 	.word	0x00000000
        /*0070*/ 	.short	0x0001
        /*0072*/ 	.short	0x0008
        /*0074*/ 	.byte	0x00, 0xf4, 0x21, 0x00


	//----- nvinfo : EIATTR_KPARAM_INFO
	.align		4
.L_25:
        /*0078*/ 	.byte	0x04, 0x17
        /*007a*/ 	.short	(.L_27 - .L_26)
.L_26:
        /*007c*/ 	.word	0x00000000
        /*0080*/ 	.short	0x0000
        /*0082*/ 	.short	0x0000
        /*0084*/ 	.byte	0x00, 0xf4, 0x21, 0x00


	//----- nvinfo : EIATTR_SPARSE_MMA_MASK
	.align		4
.L_27:
        /*0088*/ 	.byte	0x03, 0x50
        /*008a*/ 	.short	0x0000


	//----- nvinfo : EIATTR_MAXREG_COUNT
	.align		4
        /*008c*/ 	.byte	0x03, 0x1b
        /*008e*/ 	.short	0x00ff


	//----- nvinfo : EIATTR_EXIT_INSTR_OFFSETS
	.align		4
        /*0090*/ 	.byte	0x04, 0x1c
        /*0092*/ 	.short	(.L_29 - .L_28)


	//   ....[0]....
.L_28:
        /*0094*/ 	.word	0x00000310


	//----- nvinfo : EIATTR_REQNTID
	.align		4
.L_29:
        /*0098*/ 	.byte	0x04, 0x10
        /*009a*/ 	.short	(.L_31 - .L_30)
.L_30:
        /*009c*/ 	.word	0x00000080
        /*00a0*/ 	.word	0x00000001
        /*00a4*/ 	.word	0x00000001


	//----- nvinfo : EIATTR_CBANK_PARAM_SIZE
	.align		4
.L_31:
        /*00a8*/ 	.byte	0x03, 0x19
        /*00aa*/ 	.short	0x003c


	//----- nvinfo : EIATTR_PARAM_CBANK
	.align		4
        /*00ac*/ 	.byte	0x04, 0x0a
        /*00ae*/ 	.short	(.L_33 - .L_32)
	.align		4
.L_32:
        /*00b0*/ 	.word	index@(.nv.constant0.triton_poi_fused__native_batch_norm_legit_no_training_add_relu_25)
        /*00b4*/ 	.short	0x0210
        /*00b6*/ 	.short	0x003c


	//----- nvinfo : EIATTR_SW_WAR
	.align		4
.L_33:
        /*00b8*/ 	.byte	0x04, 0x36
        /*00ba*/ 	.short	(.L_35 - .L_34)
.L_34:
        /*00bc*/ 	.word	0x00000008
.L_35:


//--------------------- .nv.callgraph             --------------------------
	.section	.nv.callgraph,"",@"SHT_CUDA_CALLGRAPH"
	.align	4
	.sectionentsize	8
	.align		4
        /*0000*/ 	.word	0x00000000
	.align		4
        /*0004*/ 	.word	0xffffffff
	.align		4
        /*0008*/ 	.word	0x00000000
	.align		4
        /*000c*/ 	.word	0xfffffffe
	.align		4
        /*0010*/ 	.word	0x00000000
	.align		4
        /*0014*/ 	.word	0xfffffffd
	.align		4
        /*0018*/ 	.word	0x00000000
	.align		4
        /*001c*/ 	.word	0xfffffffc


//--------------------- .nv.constant4             --------------------------
	.section	.nv.constant4,"a",@progbits
	.align	8
	.align		8
.nv.constant4:
        /*0000*/ 	.dword	_$_str
	.align		8
        /*0008*/ 	.dword	_$_str_$_2


//--------------------- .text.triton_poi_fused__native_batch_norm_legit_no_training_add_relu_25 --------------------------
	.section	.text.triton_poi_fused__native_batch_norm_legit_no_training_add_relu_25,"ax",@progbits
	.align	128
        .global         triton_poi_fused__native_batch_norm_legit_no_training_add_relu_25
        .type           triton_poi_fused__native_batch_norm_legit_no_training_add_relu_25,@function
        .size           triton_poi_fused__native_batch_norm_legit_no_training_add_relu_25,(.L_x_1 - triton_poi_fused__native_batch_norm_legit_no_training_add_relu_25)
        .other          triton_poi_fused__native_batch_norm_legit_no_training_add_relu_25,@"STO_CUDA_ENTRY STV_DEFAULT"
triton_poi_fused__native_batch_norm_legit_no_training_add_relu_25:
.text.triton_poi_fused__native_batch_norm_legit_no_training_add_relu_25:
[----:B------:R-:W-:Y:S01]  /*0000*/  LDC R1, c[0x0][0x28] ;  /* 0x00000a00ff017b82 */ /* 0x000fe20000000800 */
[----:B------:R-:W1:Y:S07]  /*0010*/  S2R R0, SR_TID.X ;  /* 0x0000000000007919 */ /* 0x000e6e0000002100 */
[----:B------:R-:W2:Y:S01]  /*0020*/  LDC.64 R8, c[0x0][0x220] ;  /* 0x00008800ff087b82 */ /* 0x000ea20000000a00 */
[----:B------:R-:W-:Y:S01]  /*0030*/  ULDC.64 UR4, c[0x0][0x208] ;  /* 0x0000820000047ab9 */ /* 0x000fe20000000a00 */
[----:B------:R-:W3:Y:S06]  /*0040*/  S2R R3, SR_CTAID.X ;  /* 0x0000000000037919 */ /* 0x000eec0000002500 */
[----:B------:R-:W4:Y:S08]  /*0050*/  LDC.64 R6, c[0x0][0x218] ;  /* 0x00008600ff067b82 */ /* 0x000f300000000a00 */
[----:B------:R-:W5:Y:S08]  /*0060*/  LDC.64 R4, c[0x0][0x210] ;  /* 0x00008400ff047b82 */ /* 0x000f700000000a00 */
[----:B------:R-:W5:Y:S01]  /*0070*/  LDC.64 R10, c[0x0][0x228] ;  /* 0x00008a00ff0a7b82 */ /* 0x000f620000000a00 */
[----:B-1----:R-:W-:-:S07]  /*0080*/  LOP3.LUT R0, R0, 0x7f, RZ, 0xc0, !PT ;  /* 0x0000007f00007812 */ /* 0x002fce00078ec0ff */
[----:B------:R-:W1:Y:S01]  /*0090*/  LDC.64 R12, c[0x0][0x230] ;  /* 0x00008c00ff0c7b82 */ /* 0x000e620000000a00 */
[----:B---3--:R-:W-:Y:S02]  /*00a0*/  SHF.R.S32.HI R2, RZ, 0x18, R3 ;  /* 0x00000018ff027819 */ /* 0x008fe40000011403 */
[----:B------:R-:W-:Y:S02]  /*00b0*/  LEA R0, R3, R0, 0x7 ;  /* 0x0000000003007211 */ /* 0x000fe400078e38ff */
[----:B------:R-:W-:-:S04]  /*00c0*/  SGXT R3, R2, 0x1 ;  /* 0x000000010203781a */ /* 0x000fc80000000200 */
[----:B------:R-:W-:-:S04]  /*00d0*/  LEA.HI R3, R3, R0, RZ, 0x9 ;  /* 0x0000000003037211 */ /* 0x000fc800078f48ff */
[----:B------:R-:W-:-:S04]  /*00e0*/  LOP3.LUT R3, R3, 0xfffffe00, RZ, 0xc0, !PT ;  /* 0xfffffe0003037812 */ /* 0x000fc800078ec0ff */
[----:B------:R-:W-:Y:S02]  /*00f0*/  IADD3 R15, R0, -R3, RZ ;  /* 0x80000003000f7210 */ /* 0x000fe40007ffe0ff */
[----:B------:R-:W3:Y:S03]  /*0100*/  LDC.64 R2, c[0x0][0x238] ;  /* 0x00008e00ff027b82 */ /* 0x000ee60000000a00 */
[----:B--2---:R-:W-:-:S05]  /*0110*/  IMAD.WIDE R8, R15, 0x4, R8 ;  /* 0x000000040f087825 */ /* 0x004fca00078e0208 */
[----:B------:R1:W2:Y:S01]  /*0120*/  LDG.E.EL R16, desc[UR4][R8.64] ;  /* 0x0000000408107981 */ /* 0x0002a2000c2e1900 */
[----:B----4-:R-:W-:-:S04]  /*0130*/  IMAD.WIDE R6, R15, 0x4, R6 ;  /* 0x000000040f067825 */ /* 0x010fc800078e0206 */
[C---:B-----5:R-:W-:Y:S02]  /*0140*/  IMAD.WIDE R4, R0.reuse, 0x4, R4 ;  /* 0x0000000400047825 */ /* 0x060fe400078e0204 */
[----:B------:R-:W4:Y:S02]  /*0150*/  LDG.E.EL R7, desc[UR4][R6.64] ;  /* 0x0000000406077981 */ /* 0x000f24000c2e1900 */
[C---:B0-----:R-:W-:Y:S02]  /*0160*/  IMAD.WIDE R10, R15.reuse, 0x4, R10 ;  /* 0x000000040f0a7825 */ /* 0x041fe400078e020a */
[----:B------:R0:W4:Y:S02]  /*0170*/  LDG.E R14, desc[UR4][R4.64] ;  /* 0x00000004040e7981 */ /* 0x000124000c1e1900 */
[----:B-1----:R-:W-:Y:S02]  /*0180*/  IMAD.WIDE R8, R15, 0x4, R12 ;  /* 0x000000040f087825 */ /* 0x002fe400078e020c */
[----:B------:R1:W5:Y:S02]  /*0190*/  LDG.E.EL R10, desc[UR4][R10.64] ;  /* 0x000000040a0a7981 */ /* 0x000364000c2e1900 */
[----:B---3--:R-:W-:-:S02]  /*01a0*/  IMAD.WIDE R2, R0, 0x4, R2 ;  /* 0x0000000400027825 */ /* 0x008fc400078e0202 */
[----:B------:R-:W5:Y:S01]  /*01b0*/  LDG.E.EL R9, desc[UR4][R8.64] ;  /* 0x0000000408097981 */ /* 0x000f62000c2e1900 */
[----:B0-----:R-:W0:Y:S03]  /*01c0*/  LDC.64 R4, c[0x0][0x240] ;  /* 0x00009000ff047b82 */ /* 0x001e260000000a00 */
[----:B------:R-:W3:Y:S01]  /*01d0*/  LDG.E R2, desc[UR4][R2.64] ;  /* 0x0000000402027981 */ /* 0x000ee2000c1e1900 */
[----:B-1----:R-:W-:Y:S01]  /*01e0*/  HFMA2.MMA R11, -RZ, RZ, 1.625, 0 ;  /* 0x3e800000ff0b7435 */ /* 0x002fe200000001ff */
[----:B--2---:R-:W-:-:S04]  /*01f0*/  FADD R16, R16, 9.9999997473787516356e-06 ;  /* 0x3727c5ac10107421 */ /* 0x004fc80000000000 */
[----:B------:R-:W1:Y:S02]  /*0200*/  MUFU.SQRT R12, R16 ;  /* 0x00000010000c7308 */ /* 0x000e640000002000 */
[C---:B-1----:R-:W-:Y:S02]  /*0210*/  FSETP.GT.AND P0, PT, R12.reuse, 8.50705917302346158658e+37, PT ;  /* 0x7e8000000c00780b */ /* 0x042fe40003f04000 */
[----:B------:R-:W-:-:S11]  /*0220*/  FSETP.GEU.AND P1, PT, R12, 1.175494350822287508e-38, PT ;  /* 0x008000000c00780b */ /* 0x000fd60003f2e000 */
[----:B------:R-:W-:-:S04]  /*0230*/  @P0 FMUL R12, R12, 0.25 ;  /* 0x3e8000000c0c0820 */ /* 0x000fc80000400000 */
[----:B------:R-:W-:-:S06]  /*0240*/  @!P1 FMUL R12, R12, 16777216 ;  /* 0x4b8000000c0c9820 */ /* 0x000fcc0000400000 */
[----:B------:R-:W1:Y:S01]  /*0250*/  MUFU.RCP R12, R12 ;  /* 0x0000000c000c7308 */ /* 0x000e620000001000 */
[----:B------:R-:W-:Y:S01]  /*0260*/  FSEL R11, R11, 1, P0 ;  /* 0x3f8000000b0b7808 */ /* 0x000fe20000000000 */
[----:B----4-:R-:W-:-:S04]  /*0270*/  FADD R7, R14, -R7 ;  /* 0x800000070e077221 */ /* 0x010fc80000000000 */
[----:B------:R-:W-:-:S04]  /*0280*/  @!P1 FMUL R11, R11, 16777216 ;  /* 0x4b8000000b0b9820 */ /* 0x000fc80000400000 */
[----:B-1----:R-:W-:-:S04]  /*0290*/  FMUL R6, R12, R11 ;  /* 0x0000000b0c067220 */ /* 0x002fc80000400000 */
[----:B------:R-:W-:-:S04]  /*02a0*/  FMUL R6, R7, R6 ;  /* 0x0000000607067220 */ /* 0x000fc80000400000 */
[----:B-----5:R-:W-:-:S04]  /*02b0*/  FFMA R9, R10, R6, R9 ;  /* 0x000000060a097223 */ /* 0x020fc80000000009 */
[----:B---3--:R-:W-:Y:S01]  /*02c0*/  FADD R6, R2, R9 ;  /* 0x0000000902067221 */ /* 0x008fe20000000000 */
[----:B------:R-:W-:Y:S01]  /*02d0*/  FSETP.GEU.AND P0, PT, R9, -R2, PT ;  /* 0x800000020900720b */ /* 0x000fe20003f0e000 */
[----:B0-----:R-:W-:-:S03]  /*02e0*/  IMAD.WIDE R2, R0, 0x4, R4 ;  /* 0x0000000400027825 */ /* 0x001fc600078e0204 */
[----:B------:R-:W-:-:S05]  /*02f0*/  FSEL R5, R6, RZ, P0 ;  /* 0x000000ff06057208 */ /* 0x000fca0000000000 */
[----:B------:R-:W-:Y:S01]  /*0300*/  STG.E desc[UR4][R2.64], R5 ;  /* 0x0000000502007986 */ /* 0x000fe2000c101904 */
[----:B------:R-:W-:Y:S05]  /*0310*/  EXIT ;  /* 0x000000000000794d */ /* 0x000fea0003800000 */
.L_x_0:
[----:B------:R-:W-:-:S00]  /*0320*/  BRA `(.L_x_0) ;  /* 0xfffffffc00fc7947 */ /* 0x000fc0000383ffff */
[----:B------:R-:W-:-:S00]  /*0330*/  NOP ;  /* 0x0000000000007918 */ /* 0x000fc00000000000 */
        /* <DEDUP_REMOVED lines=12> */
.L_x_1:


//--------------------- .nv.global.init           --------------------------
	.section	.nv.global.init,"aw",@progbits
.nv.global.init:
	.type		_$_str,@object
	.size		_$_str,(_$_str_$_2 - _$_str)
_$_str:
        /*0000*/ 	.byte	0x5f, 0x5f, 0x43, 0x55, 0x44, 0x41, 0x5f, 0x46, 0x54, 0x5a, 0x00
	.type		_$_str_$_2,@object
	.size		_$_str_$_2,(.L_1 - _$_str_$_2)
_$_str_$_2:
        /*000b*/ 	.byte	0x5f, 0x5f, 0x43, 0x55, 0x44, 0x41, 0x5f, 0x50, 0x52, 0x45, 0x43, 0x5f, 0x53, 0x51, 0x52, 0x54
        /*001b*/ 	.byte	0x00
.L_1:


//--------------------- .nv.constant0.triton_poi_fused__native_batch_norm_legit_no_training_add_relu_25 --------------------------
	.section	.nv.constant0.triton_poi_fused__native_batch_norm_legit_no_training_add_relu_25,"a",@progbits
	.sectionflags	@""
	.align	4
.nv.constant0.triton_poi_fused__native_batch_norm_legit_no_training_add_relu_25:
	.zero		588
